	.headerflags	@"EF_CUDA_TEXMODE_UNIFIED EF_CUDA_64BIT_ADDRESS EF_CUDA_ACCELERATORS EF_CUDA_SM90 EF_CUDA_VIRTUAL_SM(EF_CUDA_SM90)"
	.elftype	@"ET_EXEC"


//--------------------- .nv.info                  --------------------------
	.section	.nv.info,"",@"SHT_CUDA_INFO"
	.align	4


	//----- nvinfo : EIATTR_REGCOUNT
	.align		4
        /*0000*/ 	.byte	0x04, 0x2f
        /*0002*/ 	.short	(.L_3 - .L_2)
	.align		4
.L_2:
        /*0004*/ 	.word	index@(triton_poi_fused__native_batch_norm_legit_no_training_relu_11)
        /*0008*/ 	.word	0x00000026


	//----- nvinfo : EIATTR_MIN_STACK_SIZE
	.align		4
.L_3:
        /*000c*/ 	.byte	0x04, 0x12
        /*000e*/ 	.short	(.L_5 - .L_4)
	.align		4
.L_4:
        /*0010*/ 	.word	index@(triton_poi_fused__native_batch_norm_legit_no_training_relu_11)
        /*0014*/ 	.word	0x00000000


	//----- nvinfo : EIATTR_FRAME_SIZE
	.align		4
.L_5:
        /*0018*/ 	.byte	0x04, 0x11
        /*001a*/ 	.short	(.L_7 - .L_6)
	.align		4
.L_6:
        /*001c*/ 	.word	index@(triton_poi_fused__native_batch_norm_legit_no_training_relu_11)
        /*0020*/ 	.word	0x00000000


	//----- nvinfo : EIATTR_MIN_STACK_SIZE
	.align		4
.L_7:
        /*0024*/ 	.byte	0x04, 0x12
        /*0026*/ 	.short	(.L_9 - .L_8)
	.align		4
.L_8:
        /*0028*/ 	.word	index@(triton_poi_fused__native_batch_norm_legit_no_training_relu_11)
        /*002c*/ 	.word	0x00000000
.L_9:


//--------------------- .nv.info.triton_poi_fused__native_batch_norm_legit_no_training_relu_11 --------------------------
	.section	.nv.info.triton_poi_fused__native_batch_norm_legit_no_training_relu_11,"",@"SHT_CUDA_INFO"
	.sectionflags	@""
	.align	4


	//----- nvinfo : EIATTR_CUDA_API_VERSION
	.align		4
        /*0000*/ 	.byte	0x04, 0x37
        /*0002*/ 	.short	(.L_11 - .L_10)
.L_10:
        /*0004*/ 	.word	0x0000007c


	//----- nvinfo : EIATTR_KPARAM_INFO
	.align		4
.L_11:
        /*0008*/ 	.byte	0x04, 0x17
        /*000a*/ 	.short	(.L_13 - .L_12)
.L_12:
        /*000c*/ 	.word	0x00000000
        /*0010*/ 	.short	0x0006
        /*0012*/ 	.short	0x0030
        /*0014*/ 	.byte	0x00, 0xf0, 0x11, 0x00


	//----- nvinfo : EIATTR_KPARAM_INFO
	.align		4
.L_13:
        /*0018*/ 	.byte	0x04, 0x17
        /*001a*/ 	.short	(.L_15 - .L_14)
.L_14:
        /*001c*/ 	.word	0x00000000
        /*0020*/ 	.short	0x0005
        /*0022*/ 	.short	0x0028
        /*0024*/ 	.byte	0x00, 0xf4, 0x21, 0x00


	//----- nvinfo : EIATTR_KPARAM_INFO
	.align		4
.L_15:
        /*0028*/ 	.byte	0x04, 0x17
        /*002a*/ 	.short	(.L_17 - .L_16)
.L_16:
        /*002c*/ 	.word	0x00000000
        /*0030*/ 	.short	0x0004
        /*0032*/ 	.short	0x0020
        /*0034*/ 	.byte	0x00, 0xf4, 0x21, 0x00


	//----- nvinfo : EIATTR_KPARAM_INFO
	.align		4
.L_17:
        /*0038*/ 	.byte	0x04, 0x17
        /*003a*/ 	.short	(.L_19 - .L_18)
.L_18:
        /*003c*/ 	.word	0x00000000
        /*0040*/ 	.short	0x0003
        /*0042*/ 	.short	0x0018
        /*0044*/ 	.byte	0x00, 0xf4, 0x21, 0x00


	//----- nvinfo : EIATTR_KPARAM_INFO
	.align		4
.L_19:
        /*0048*/ 	.byte	0x04, 0x17
        /*004a*/ 	.short	(.L_21 - .L_20)
.L_20:
        /*004c*/ 	.word	0x00000000
        /*0050*/ 	.short	0x0002
        /*0052*/ 	.short	0x0010
        /*0054*/ 	.byte	0x00, 0xf4, 0x21, 0x00


	//----- nvinfo : EIATTR_KPARAM_INFO
	.align		4
.L_21:
        /*0058*/ 	.byte	0x04, 0x17
        /*005a*/ 	.short	(.L_23 - .L_22)
.L_22:
        /*005c*/ 	.word	0x00000000
        /*0060*/ 	.short	0x0001
        /*0062*/ 	.short	0x0008
        /*0064*/ 	.byte	0x00, 0xf4, 0x21, 0x00


	//----- nvinfo : EIATTR_KPARAM_INFO
	.align		4
.L_23:
        /*0068*/ 	.byte	0x04, 0x17
        /*006a*/ 	.short	(.L_25 - .L_24)
.L_24:
        /*006c*/ 	.word	0x00000000
        /*0070*/ 	.short	0x0000
        /*0072*/ 	.short	0x0000
        /*0074*/ 	.byte	0x00, 0xf4, 0x21, 0x00


	//----- nvinfo : EIATTR_SPARSE_MMA_MASK
	.align		4
.L_25:
        /*0078*/ 	.byte	0x03, 0x50
        /*007a*/ 	.short	0x0000


	//----- nvinfo : EIATTR_MAXREG_COUNT
	.align		4
        /*007c*/ 	.byte	0x03, 0x1b
        /*007e*/ 	.short	0x00ff


	//----- nvinfo : EIATTR_EXIT_INSTR_OFFSETS
	.align		4
        /*0080*/ 	.byte	0x04, 0x1c
        /*0082*/ 	.short	(.L_27 - .L_26)


	//   ....[0]....
.L_26:
        /*0084*/ 	.word	0x00000a70


	//----- nvinfo : EIATTR_REQNTID
	.align		4
.L_27:
        /*0088*/ 	.byte	0x04, 0x10
        /*008a*/ 	.short	(.L_29 - .L_28)
.L_28:
        /*008c*/ 	.word	0x00000080
        /*0090*/ 	.word	0x00000001
        /*0094*/ 	.word	0x00000001


	//----- nvinfo : EIATTR_CBANK_PARAM_SIZE
	.align		4
.L_29:
        /*0098*/ 	.byte	0x03, 0x19
        /*009a*/ 	.short	0x0034


	//----- nvinfo : EIATTR_PARAM_CBANK
	.align		4
        /*009c*/ 	.byte	0x04, 0x0a
        /*009e*/ 	.short	(.L_31 - .L_30)
	.align		4
.L_30:
        /*00a0*/ 	.word	index@(.nv.constant0.triton_poi_fused__native_batch_norm_legit_no_training_relu_11)
        /*00a4*/ 	.short	0x0210
        /*00a6*/ 	.short	0x0034


	//----- nvinfo : EIATTR_SW_WAR
	.align		4
.L_31:
        /*00a8*/ 	.byte	0x04, 0x36
        /*00aa*/ 	.short	(.L_33 - .L_32)
.L_32:
        /*00ac*/ 	.word	0x00000008
.L_33:


//--------------------- .nv.callgraph             --------------------------
	.section	.nv.callgraph,"",@"SHT_CUDA_CALLGRAPH"
	.align	4
	.sectionentsize	8
	.align		4
        /*0000*/ 	.word	0x00000000
	.align		4
        /*0004*/ 	.word	0xffffffff
	.align		4
        /*0008*/ 	.word	0x00000000
	.align		4
        /*000c*/ 	.word	0xfffffffe
	.align		4
        /*0010*/ 	.word	0x00000000
	.align		4
        /*0014*/ 	.word	0xfffffffd
	.align		4
        /*0018*/ 	.word	0x00000000
	.align		4
        /*001c*/ 	.word	0xfffffffc


//--------------------- .nv.constant4             --------------------------
	.section	.nv.constant4,"a",@progbits
	.align	8
	.align		8
.nv.constant4:
        /*0000*/ 	.dword	_$_str
	.align		8
        /*0008*/ 	.dword	_$_str_$_2


//--------------------- .text.triton_poi_fused__native_batch_norm_legit_no_training_relu_11 --------------------------
	.section	.text.triton_poi_fused__native_batch_norm_legit_no_training_relu_11,"ax",@progbits
	.align	128
        .global         triton_poi_fused__native_batch_norm_legit_no_training_relu_11
        .type           triton_poi_fused__native_batch_norm_legit_no_training_relu_11,@function
        .size           triton_poi_fused__native_batch_norm_legit_no_training_relu_11,(.L_x_1 - triton_poi_fused__native_batch_norm_legit_no_training_relu_11)
        .other          triton_poi_fused__native_batch_norm_legit_no_training_relu_11,@"STO_CUDA_ENTRY STV_DEFAULT"
triton_poi_fused__native_batch_norm_legit_no_training_relu_11:
.text.triton_poi_fused__native_batch_norm_legit_no_training_relu_11:
[----:B------:R-:W-:Y:S01]  /*0000*/  LDC R1, c[0x0][0x28] ;  /* 0x00000a00ff017b82 */ /* 0x000fe20000000800 */
[----:B------:R-:W1:Y:S01]  /*0010*/  S2R R0, SR_TID.X ;  /* 0x0000000000007919 */ /* 0x000e620000002100 */
[----:B------:R-:W-:-:S06]  /*0020*/  HFMA2.MMA R32, -RZ, RZ, 0, 0 ;  /* 0x00000000ff207435 */ /* 0x000fcc00000001ff */
[----:B------:R-:W2:Y:S01]  /*0030*/  LDC.64 R18, c[0x0][0x220] ;  /* 0x00008800ff127b82 */ /* 0x000ea20000000a00 */
[----:B------:R-:W-:Y:S01]  /*0040*/  ULDC.64 UR4, c[0x0][0x208] ;  /* 0x0000820000047ab9 */ /* 0x000fe20000000a00 */
[----:B------:R-:W3:Y:S06]  /*0050*/  S2R R33, SR_CTAID.X ;  /* 0x0000000000217919 */ /* 0x000eec0000002500 */
[----:B------:R-:W4:Y:S08]  /*0060*/  LDC.64 R22, c[0x0][0x218] ;  /* 0x00008600ff167b82 */ /* 0x000f300000000a00 */
[----:B------:R-:W5:Y:S01]  /*0070*/  LDC.64 R20, c[0x0][0x210] ;  /* 0x00008400ff147b82 */ /* 0x000f620000000a00 */
[----:B-1----:R-:W-:-:S04]  /*0080*/  SHF.L.U32 R0, R0, 0x2, RZ ;  /* 0x0000000200007819 */ /* 0x002fc800000006ff */
[----:B------:R-:W-:-:S04]  /*0090*/  LOP3.LUT R0, R0, 0x1fc, RZ, 0xc0, !PT ;  /* 0x000001fc00007812 */ /* 0x000fc800078ec0ff */
[----:B---3--:R-:W-:-:S05]  /*00a0*/  LEA R33, R33, R0, 0xa ;  /* 0x0000000021217211 */ /* 0x008fca00078e50ff */
[----:B------:R-:W-:-:S05]  /*00b0*/  IMAD.HI R0, R33, -0x4bf4bf4b, R32 ;  /* 0xb40b40b521007827 */ /* 0x000fca00078e0220 */
[----:B------:R-:W-:-:S04]  /*00c0*/  SHF.R.U32.HI R3, RZ, 0x1f, R0 ;  /* 0x0000001fff037819 */ /* 0x000fc80000011600 */
[----:B------:R-:W-:-:S05]  /*00d0*/  LEA.HI.SX32 R3, R0, R3, 0x17 ;  /* 0x0000000300037211 */ /* 0x000fca00078fbaff */
[----:B------:R-:W-:-:S04]  /*00e0*/  IMAD R3, R3, -0x2d8, R33 ;  /* 0xfffffd2803037824 */ /* 0x000fc800078e0221 */
[----:B--2---:R-:W-:-:S06]  /*00f0*/  IMAD.WIDE R12, R3, 0x4, R18 ;  /* 0x00000004030c7825 */ /* 0x004fcc00078e0212 */
[----:B------:R-:W2:Y:S01]  /*0100*/  LDG.E.EL.128 R12, desc[UR4][R12.64] ;  /* 0x000000040c0c7981 */ /* 0x000ea2000c2e1d00 */
[----:B------:R-:W-:Y:S01]  /*0110*/  IADD3 R17, R33, 0x200, RZ ;  /* 0x0000020021117810 */ /* 0x000fe20007ffe0ff */
[----:B----4-:R-:W-:Y:S01]  /*0120*/  IMAD.WIDE R8, R3, 0x4, R22 ;  /* 0x0000000403087825 */ /* 0x010fe200078e0216 */
[----:B------:R-:W-:-:S03]  /*0130*/  MOV R16, RZ ;  /* 0x000000ff00107202 */ /* 0x000fc60000000f00 */
[----:B-----5:R-:W-:Y:S02]  /*0140*/  IMAD.WIDE R20, R33, 0x4, R20 ;  /* 0x0000000421147825 */ /* 0x020fe400078e0214 */
[----:B------:R-:W3:Y:S02]  /*0150*/  LDG.E.EL.128 R8, desc[UR4][R8.64] ;  /* 0x0000000408087981 */ /* 0x000ee4000c2e1d00 */
[----:B------:R-:W-:Y:S02]  /*0160*/  IMAD.HI R0, R17, -0x4bf4bf4b, R16 ;  /* 0xb40b40b511007827 */ /* 0x000fe400078e0210 */
[----:B------:R-:W3:Y:S03]  /*0170*/  LDG.E.128 R4, desc[UR4][R20.64] ;  /* 0x0000000414047981 */ /* 0x000ee6000c1e1d00 */
[----:B------:R-:W-:Y:S01]  /*0180*/  SHF.R.U32.HI R25, RZ, 0x1f, R0 ;  /* 0x0000001fff197819 */ /* 0x000fe20000011600 */
[----:B------:R-:W4:Y:S03]  /*0190*/  LDG.E.128 R28, desc[UR4][R20.64+0x800] ;  /* 0x00080004141c7981 */ /* 0x000f26000c1e1d00 */
[----:B------:R-:W-:-:S05]  /*01a0*/  LEA.HI.SX32 R16, R0, R25, 0x17 ;  /* 0x0000001900107211 */ /* 0x000fca00078fbaff */
[----:B------:R-:W-:-:S04]  /*01b0*/  IMAD R16, R16, -0x2d8, R17 ;  /* 0xfffffd2810107824 */ /* 0x000fc800078e0211 */
[----:B------:R-:W-:Y:S01]  /*01c0*/  IMAD.WIDE R24, R16, 0x4, R22 ;  /* 0x0000000410187825 */ /* 0x000fe200078e0216 */
[----:B------:R-:W-:Y:S01]  /*01d0*/  HFMA2.MMA R0, -RZ, RZ, 1.625, 0 ;  /* 0x3e800000ff007435 */ /* 0x000fe200000001ff */
[----:B------:R-:W1:Y:S04]  /*01e0*/  LDC.64 R22, c[0x0][0x228] ;  /* 0x00008a00ff167b82 */ /* 0x000e680000000a00 */
[----:B------:R-:W4:Y:S01]  /*01f0*/  LDG.E.EL.128 R24, desc[UR4][R24.64] ;  /* 0x0000000418187981 */ /* 0x000f22000c2e1d00 */
[----:B-1----:R-:W-:-:S04]  /*0200*/  IMAD.WIDE R34, R3, 0x4, R22 ;  /* 0x0000000403227825 */ /* 0x002fc800078e0216 */
[----:B--2---:R-:W-:Y:S01]  /*0210*/  FADD R2, R12, 9.9999997473787516356e-06 ;  /* 0x3727c5ac0c027421 */ /* 0x004fe20000000000 */
[----:B------:R-:W-:-:S05]  /*0220*/  FADD R17, R13, 9.9999997473787516356e-06 ;  /* 0x3727c5ac0d117421 */ /* 0x000fca0000000000 */
[----:B------:R-:W1:Y:S01]  /*0230*/  MUFU.SQRT R2, R2 ;  /* 0x0000000200027308 */ /* 0x000e620000002000 */
[----:B------:R-:W-:Y:S01]  /*0240*/  FADD R14, R14, 9.9999997473787516356e-06 ;  /* 0x3727c5ac0e0e7421 */ /* 0x000fe20000000000 */
[----:B------:R-:W-:-:S06]  /*0250*/  FADD R15, R15, 9.9999997473787516356e-06 ;  /* 0x3727c5ac0f0f7421 */ /* 0x000fcc0000000000 */
[----:B------:R-:W2:Y:S08]  /*0260*/  MUFU.SQRT R17, R17 ;  /* 0x0000001100117308 */ /* 0x000eb00000002000 */
[----:B------:R-:W5:Y:S01]  /*0270*/  MUFU.SQRT R12, R14 ;  /* 0x0000000e000c7308 */ /* 0x000f620000002000 */
[----:B-1----:R-:W-:-:S07]  /*0280*/  FSETP.GT.AND P6, PT, R2, 8.50705917302346158658e+37, PT ;  /* 0x7e8000000200780b */ /* 0x002fce0003fc4000 */
[----:B------:R-:W1:Y:S01]  /*0290*/  MUFU.SQRT R13, R15 ;  /* 0x0000000f000d7308 */ /* 0x000e620000002000 */
[----:B------:R-:W-:Y:S02]  /*02a0*/  FSETP.GEU.AND P4, PT, R2, 1.175494350822287508e-38, PT ;  /* 0x008000000200780b */ /* 0x000fe40003f8e000 */
[C---:B--2---:R-:W-:Y:S02]  /*02b0*/  FSETP.GT.AND P5, PT, R17.reuse, 8.50705917302346158658e+37, PT ;  /* 0x7e8000001100780b */ /* 0x044fe40003fa4000 */
[----:B------:R-:W-:Y:S02]  /*02c0*/  FSETP.GEU.AND P3, PT, R17, 1.175494350822287508e-38, PT ;  /* 0x008000001100780b */ /* 0x000fe40003f6e000 */
[----:B-----5:R-:W-:Y:S01]  /*02d0*/  FSETP.GT.AND P2, PT, R12, 8.50705917302346158658e+37, PT ;  /* 0x7e8000000c00780b */ /* 0x020fe20003f44000 */
[----:B------:R-:W-:Y:S01]  /*02e0*/  @P6 FMUL R2, R2, 0.25 ;  /* 0x3e80000002026820 */ /* 0x000fe20000400000 */
[----:B---3--:R-:W-:Y:S01]  /*02f0*/  FADD R4, R4, -R8 ;  /* 0x8000000804047221 */ /* 0x008fe20000000000 */
[----:B------:R-:W-:-:S02]  /*0300*/  FSETP.GEU.AND P0, PT, R12, 1.175494350822287508e-38, PT ;  /* 0x008000000c00780b */ /* 0x000fc40003f0e000 */
[----:B------:R-:W-:Y:S02]  /*0310*/  FSEL R8, R0, 1, P6 ;  /* 0x3f80000000087808 */ /* 0x000fe40003000000 */
[C---:B-1----:R-:W-:Y:S01]  /*0320*/  FSETP.GT.AND P1, PT, R13.reuse, 8.50705917302346158658e+37, PT ;  /* 0x7e8000000d00780b */ /* 0x042fe20003f24000 */
[----:B------:R-:W-:Y:S01]  /*0330*/  @!P4 FMUL R2, R2, 16777216 ;  /* 0x4b8000000202c820 */ /* 0x000fe20000400000 */
[----:B------:R-:W-:Y:S01]  /*0340*/  FSETP.GEU.AND P6, PT, R13, 1.175494350822287508e-38, PT ;  /* 0x008000000d00780b */ /* 0x000fe20003fce000 */
[----:B------:R-:W-:Y:S01]  /*0350*/  FADD R5, R5, -R9 ;  /* 0x8000000905057221 */ /* 0x000fe20000000000 */
[----:B------:R-:W-:Y:S01]  /*0360*/  @P5 FMUL R17, R17, 0.25 ;  /* 0x3e80000011115820 */ /* 0x000fe20000400000 */
[----:B------:R-:W1:Y:S01]  /*0370*/  MUFU.RCP R9, R2 ;  /* 0x0000000200097308 */ /* 0x000e620000001000 */
[----:B----4-:R-:W-:Y:S01]  /*0380*/  FADD R24, R28, -R24 ;  /* 0x800000181c187221 */ /* 0x010fe20000000000 */
[----:B------:R-:W-:Y:S01]  /*0390*/  FADD R25, R29, -R25 ;  /* 0x800000191d197221 */ /* 0x000fe20000000000 */
[----:B------:R-:W-:Y:S01]  /*03a0*/  @P2 FMUL R12, R12, 0.25 ;  /* 0x3e8000000c0c2820 */ /* 0x000fe20000400000 */
[----:B------:R-:W2:Y:S01]  /*03b0*/  LDC.64 R28, c[0x0][0x230] ;  /* 0x00008c00ff1c7b82 */ /* 0x000ea20000000a00 */
[----:B------:R-:W-:-:S03]  /*03c0*/  @!P3 FMUL R17, R17, 16777216 ;  /* 0x4b8000001111b820 */ /* 0x000fc60000400000 */
[----:B------:R-:W-:Y:S01]  /*03d0*/  @P1 FMUL R13, R13, 0.25 ;  /* 0x3e8000000d0d1820 */ /* 0x000fe20000400000 */
[----:B------:R-:W-:Y:S01]  /*03e0*/  @!P0 FMUL R12, R12, 16777216 ;  /* 0x4b8000000c0c8820 */ /* 0x000fe20000400000 */
[----:B------:R-:W-:Y:S01]  /*03f0*/  FADD R7, R7, -R11 ;  /* 0x8000000b07077221 */ /* 0x000fe20000000000 */
[----:B------:R-:W3:Y:S01]  /*0400*/  MUFU.RCP R17, R17 ;  /* 0x0000001100117308 */ /* 0x000ee20000001000 */
[----:B------:R-:W-:Y:S01]  /*0410*/  @!P6 FMUL R13, R13, 16777216 ;  /* 0x4b8000000d0de820 */ /* 0x000fe20000400000 */
[----:B------:R-:W-:Y:S01]  /*0420*/  @!P4 FMUL R8, R8, 16777216 ;  /* 0x4b8000000808c820 */ /* 0x000fe20000400000 */
[----:B------:R-:W-:-:S05]  /*0430*/  FSEL R20, R0, 1, P5 ;  /* 0x3f80000000147808 */ /* 0x000fca0002800000 */
[----:B------:R-:W4:Y:S01]  /*0440*/  MUFU.RCP R11, R12 ;  /* 0x0000000c000b7308 */ /* 0x000f220000001000 */
[----:B-1----:R-:W-:Y:S01]  /*0450*/  FMUL R9, R9, R8 ;  /* 0x0000000809097220 */ /* 0x002fe20000400000 */
[----:B------:R-:W-:-:S06]  /*0460*/  FSEL R8, R0, 1, P2 ;  /* 0x3f80000000087808 */ /* 0x000fcc0001000000 */
[----:B------:R-:W1:Y:S01]  /*0470*/  MUFU.RCP R2, R13 ;  /* 0x0000000d00027308 */ /* 0x000e620000001000 */
[----:B------:R-:W-:Y:S01]  /*0480*/  FSEL R15, R0, 1, P1 ;  /* 0x3f800000000f7808 */ /* 0x000fe20000800000 */
[----:B------:R-:W-:Y:S01]  /*0490*/  @!P3 FMUL R20, R20, 16777216 ;  /* 0x4b8000001414b820 */ /* 0x000fe20000400000 */
[----:B------:R-:W-:-:S03]  /*04a0*/  @!P0 FMUL R8, R8, 16777216 ;  /* 0x4b80000008088820 */ /* 0x000fc60000400000 */
[----:B------:R-:W-:Y:S01]  /*04b0*/  @!P6 FMUL R15, R15, 16777216 ;  /* 0x4b8000000f0fe820 */ /* 0x000fe20000400000 */
[----:B---3--:R-:W-:Y:S01]  /*04c0*/  FMUL R20, R17, R20 ;  /* 0x0000001411147220 */ /* 0x008fe20000400000 */
[----:B----4-:R-:W-:Y:S01]  /*04d0*/  FMUL R11, R11, R8 ;  /* 0x000000080b0b7220 */ /* 0x010fe20000400000 */
[----:B------:R-:W-:Y:S01]  /*04e0*/  FMUL R17, R9, R4 ;  /* 0x0000000409117220 */ /* 0x000fe20000400000 */
[----:B------:R-:W-:Y:S01]  /*04f0*/  FADD R6, R6, -R10 ;  /* 0x8000000a06067221 */ /* 0x000fe20000000000 */
[----:B--2---:R-:W-:-:S04]  /*0500*/  IMAD.WIDE R8, R3, 0x4, R28 ;  /* 0x0000000403087825 */ /* 0x004fc800078e021c */
[----:B-1----:R-:W-:Y:S01]  /*0510*/  FMUL R2, R2, R15 ;  /* 0x0000000f02027220 */ /* 0x002fe20000400000 */
[----:B------:R-:W-:Y:S01]  /*0520*/  FMUL R20, R20, R5 ;  /* 0x0000000514147220 */ /* 0x000fe20000400000 */
[----:B------:R-:W-:Y:S02]  /*0530*/  FMUL R3, R11, R6 ;  /* 0x000000060b037220 */ /* 0x000fe40000400000 */
[----:B------:R-:W-:Y:S01]  /*0540*/  FMUL R2, R2, R7 ;  /* 0x0000000702027220 */ /* 0x000fe20000400000 */
[----:B------:R-:W2:Y:S04]  /*0550*/  LDG.E.EL.128 R8, desc[UR4][R8.64] ;  /* 0x0000000408087981 */ /* 0x000ea8000c2e1d00 */
[----:B------:R-:W2:Y:S01]  /*0560*/  LDG.E.EL.128 R4, desc[UR4][R34.64] ;  /* 0x0000000422047981 */ /* 0x000ea2000c2e1d00 */
[----:B------:R-:W-:-:S06]  /*0570*/  IMAD.WIDE R12, R16, 0x4, R18 ;  /* 0x00000004100c7825 */ /* 0x000fcc00078e0212 */
[----:B------:R-:W3:Y:S01]  /*0580*/  LDG.E.EL.128 R12, desc[UR4][R12.64] ;  /* 0x000000040c0c7981 */ /* 0x000ee2000c2e1d00 */
[----:B------:R-:W-:-:S04]  /*0590*/  IMAD.WIDE R18, R16, 0x4, R22 ;  /* 0x0000000410127825 */ /* 0x000fc800078e0216 */
[----:B------:R-:W-:-:S04]  /*05a0*/  IMAD.WIDE R22, R16, 0x4, R28 ;  /* 0x0000000410167825 */ /* 0x000fc800078e021c */
[----:B--2---:R-:W-:Y:S01]  /*05b0*/  FFMA R4, R4, R17, R8 ;  /* 0x0000001104047223 */ /* 0x004fe20000000008 */
[----:B------:R-:W-:Y:S01]  /*05c0*/  FFMA R5, R5, R20, R9 ;  /* 0x0000001405057223 */ /* 0x000fe20000000009 */
[----:B------:R-:W2:Y:S04]  /*05d0*/  LDG.E.EL.128 R16, desc[UR4][R18.64] ;  /* 0x0000000412107981 */ /* 0x000ea8000c2e1d00 */
[----:B------:R-:W2:Y:S01]  /*05e0*/  LDG.E.EL.128 R20, desc[UR4][R22.64] ;  /* 0x0000000416147981 */ /* 0x000ea2000c2e1d00 */
[----:B------:R-:W-:Y:S01]  /*05f0*/  FFMA R3, R6, R3, R10 ;  /* 0x0000000306037223 */ /* 0x000fe2000000000a */
[----:B---3--:R-:W-:-:S06]  /*0600*/  FADD R6, R12, 9.9999997473787516356e-06 ;  /* 0x3727c5ac0c067421 */ /* 0x008fcc0000000000 */
[----:B------:R-:W1:Y:S01]  /*0610*/  MUFU.SQRT R6, R6 ;  /* 0x0000000600067308 */ /* 0x000e620000002000 */
[----:B------:R-:W-:Y:S01]  /*0620*/  FADD R14, R14, 9.9999997473787516356e-06 ;  /* 0x3727c5ac0e0e7421 */ /* 0x000fe20000000000 */
[----:B------:R-:W-:Y:S01]  /*0630*/  FADD R13, R13, 9.9999997473787516356e-06 ;  /* 0x3727c5ac0d0d7421 */ /* 0x000fe20000000000 */
[----:B------:R-:W-:-:S05]  /*0640*/  FADD R15, R15, 9.9999997473787516356e-06 ;  /* 0x3727c5ac0f0f7421 */ /* 0x000fca0000000000 */
[----:B------:R-:W3:Y:S08]  /*0650*/  MUFU.SQRT R9, R14 ;  /* 0x0000000e00097308 */ /* 0x000ef00000002000 */
[----:B------:R-:W4:Y:S01]  /*0660*/  MUFU.SQRT R8, R13 ;  /* 0x0000000d00087308 */ /* 0x000f220000002000 */
[C---:B-1----:R-:W-:Y:S02]  /*0670*/  FSETP.GT.AND P6, PT, R6.reuse, 8.50705917302346158658e+37, PT ;  /* 0x7e8000000600780b */ /* 0x042fe40003fc4000 */
[----:B------:R-:W-:-:S05]  /*0680*/  FSETP.GEU.AND P5, PT, R6, 1.175494350822287508e-38, PT ;  /* 0x008000000600780b */ /* 0x000fca0003fae000 */
[----:B------:R-:W1:Y:S01]  /*0690*/  MUFU.SQRT R10, R15 ;  /* 0x0000000f000a7308 */ /* 0x000e620000002000 */
[----:B---3--:R-:W-:Y:S01]  /*06a0*/  FSETP.GT.AND P2, PT, R9, 8.50705917302346158658e+37, PT ;  /* 0x7e8000000900780b */ /* 0x008fe20003f44000 */
[----:B------:R-:W-:Y:S01]  /*06b0*/  FFMA R2, R7, R2, R11 ;  /* 0x0000000207027223 */ /* 0x000fe2000000000b */
[----:B------:R-:W-:-:S03]  /*06c0*/  FSETP.GEU.AND P0, PT, R9, 1.175494350822287508e-38, PT ;  /* 0x008000000900780b */ /* 0x000fc60003f0e000 */
[----:B------:R-:W-:Y:S01]  /*06d0*/  @P6 FMUL R6, R6, 0.25 ;  /* 0x3e80000006066820 */ /* 0x000fe20000400000 */
[C---:B----4-:R-:W-:Y:S02]  /*06e0*/  FSETP.GT.AND P4, PT, R8.reuse, 8.50705917302346158658e+37, PT ;  /* 0x7e8000000800780b */ /* 0x050fe40003f84000 */
[----:B------:R-:W-:Y:S01]  /*06f0*/  FSETP.GEU.AND P3, PT, R8, 1.175494350822287508e-38, PT ;  /* 0x008000000800780b */ /* 0x000fe20003f6e000 */
[----:B------:R-:W-:Y:S01]  /*0700*/  @!P5 FMUL R6, R6, 16777216 ;  /* 0x4b8000000606d820 */ /* 0x000fe20000400000 */
[----:B------:R-:W-:Y:S02]  /*0710*/  FSEL R7, R0, 1, P6 ;  /* 0x3f80000000077808 */ /* 0x000fe40003000000 */
[C---:B-1----:R-:W-:Y:S02]  /*0720*/  FSETP.GT.AND P1, PT, R10.reuse, 8.50705917302346158658e+37, PT ;  /* 0x7e8000000a00780b */ /* 0x042fe40003f24000 */
[----:B------:R-:W-:Y:S01]  /*0730*/  FSETP.GEU.AND P6, PT, R10, 1.175494350822287508e-38, PT ;  /* 0x008000000a00780b */ /* 0x000fe20003fce000 */
[----:B------:R-:W1:Y:S01]  /*0740*/  MUFU.RCP R6, R6 ;  /* 0x0000000600067308 */ /* 0x000e620000001000 */
[----:B------:R-:W-:-:S03]  /*0750*/  @P2 FMUL R9, R9, 0.25 ;  /* 0x3e80000009092820 */ /* 0x000fc60000400000 */
[----:B------:R-:W-:Y:S01]  /*0760*/  @P4 FMUL R8, R8, 0.25 ;  /* 0x3e80000008084820 */ /* 0x000fe20000400000 */
[----:B------:R-:W-:-:S03]  /*0770*/  @!P0 FMUL R9, R9, 16777216 ;  /* 0x4b80000009098820 */ /* 0x000fc60000400000 */
[----:B------:R-:W-:Y:S02]  /*0780*/  @!P3 FMUL R8, R8, 16777216 ;  /* 0x4b8000000808b820 */ /* 0x000fe40000400000 */
[----:B------:R-:W-:Y:S01]  /*0790*/  @P1 FMUL R10, R10, 0.25 ;  /* 0x3e8000000a0a1820 */ /* 0x000fe20000400000 */
[----:B------:R-:W-:-:S03]  /*07a0*/  @!P5 FMUL R7, R7, 16777216 ;  /* 0x4b8000000707d820 */ /* 0x000fc60000400000 */
[----:B------:R-:W-:Y:S01]  /*07b0*/  @!P6 FMUL R10, R10, 16777216 ;  /* 0x4b8000000a0ae820 */ /* 0x000fe20000400000 */
[----:B------:R-:W3:Y:S01]  /*07c0*/  MUFU.RCP R9, R9 ;  /* 0x0000000900097308 */ /* 0x000ee20000001000 */
[----:B-1----:R-:W-:Y:S01]  /*07d0*/  FMUL R11, R6, R7 ;  /* 0x00000007060b7220 */ /* 0x002fe20000400000 */
[C---:B------:R-:W-:Y:S01]  /*07e0*/  FSEL R12, R0.reuse, 1, P2 ;  /* 0x3f800000000c7808 */ /* 0x040fe20001000000 */
[----:B------:R-:W1:Y:S05]  /*07f0*/  LDC.64 R6, c[0x0][0x238] ;  /* 0x00008e00ff067b82 */ /* 0x000e6a0000000a00 */
[----:B------:R-:W4:Y:S01]  /*0800*/  MUFU.RCP R8, R8 ;  /* 0x0000000800087308 */ /* 0x000f220000001000 */
[----:B------:R-:W-:-:S07]  /*0810*/  FSEL R13, R0, 1, P4 ;  /* 0x3f800000000d7808 */ /* 0x000fce0002000000 */
[----:B------:R-:W5:Y:S01]  /*0820*/  MUFU.RCP R10, R10 ;  /* 0x0000000a000a7308 */ /* 0x000f620000001000 */
[----:B------:R-:W-:Y:S01]  /*0830*/  FSEL R15, R0, 1, P1 ;  /* 0x3f800000000f7808 */ /* 0x000fe20000800000 */
[----:B------:R-:W-:Y:S01]  /*0840*/  @!P0 FMUL R12, R12, 16777216 ;  /* 0x4b8000000c0c8820 */ /* 0x000fe20000400000 */
[----:B------:R-:W-:Y:S01]  /*0850*/  @!P3 FMUL R13, R13, 16777216 ;  /* 0x4b8000000d0db820 */ /* 0x000fe20000400000 */
[----:B------:R-:W-:Y:S02]  /*0860*/  FADD R26, R30, -R26 ;  /* 0x8000001a1e1a7221 */ /* 0x000fe40000000000 */
[----:B------:R-:W-:Y:S01]  /*0870*/  @!P6 FMUL R15, R15, 16777216 ;  /* 0x4b8000000f0fe820 */ /* 0x000fe20000400000 */
[----:B---3--:R-:W-:Y:S01]  /*0880*/  FMUL R9, R9, R12 ;  /* 0x0000000c09097220 */ /* 0x008fe20000400000 */
[----:B----4-:R-:W-:Y:S01]  /*0890*/  FMUL R8, R8, R13 ;  /* 0x0000000d08087220 */ /* 0x010fe20000400000 */
[----:B------:R-:W-:Y:S02]  /*08a0*/  FADD R27, R31, -R27 ;  /* 0x8000001b1f1b7221 */ /* 0x000fe40000000000 */
[----:B------:R-:W-:Y:S01]  /*08b0*/  FMUL R9, R9, R26 ;  /* 0x0000001a09097220 */ /* 0x000fe20000400000 */
[----:B------:R-:W-:Y:S01]  /*08c0*/  FMUL R8, R8, R25 ;  /* 0x0000001908087220 */ /* 0x000fe20000400000 */
[----:B-----5:R-:W-:Y:S01]  /*08d0*/  FMUL R0, R10, R15 ;  /* 0x0000000f0a007220 */ /* 0x020fe20000400000 */
[----:B------:R-:W-:-:S03]  /*08e0*/  FMUL R11, R11, R24 ;  /* 0x000000180b0b7220 */ /* 0x000fc60000400000 */
[----:B------:R-:W-:Y:S01]  /*08f0*/  FMUL R0, R0, R27 ;  /* 0x0000001b00007220 */ /* 0x000fe20000400000 */
[C---:B------:R-:W-:Y:S01]  /*0900*/  FSETP.GEU.AND P6, PT, R2.reuse, RZ, PT ;  /* 0x000000ff0200720b */ /* 0x040fe20003fce000 */
[----:B-1----:R-:W-:Y:S01]  /*0910*/  IMAD.WIDE R32, R33, 0x4, R6 ;  /* 0x0000000421207825 */ /* 0x002fe200078e0206 */
[----:B------:R-:W-:Y:S02]  /*0920*/  FSETP.GEU.AND P0, PT, R3, RZ, PT ;  /* 0x000000ff0300720b */ /* 0x000fe40003f0e000 */
[----:B------:R-:W-:Y:S02]  /*0930*/  SEL R7, R2, RZ, P6 ;  /* 0x000000ff02077207 */ /* 0x000fe40003000000 */
[----:B------:R-:W-:Y:S02]  /*0940*/  FSETP.GEU.AND P1, PT, R5, RZ, PT ;  /* 0x000000ff0500720b */ /* 0x000fe40003f2e000 */
[----:B------:R-:W-:Y:S02]  /*0950*/  FSETP.GEU.AND P2, PT, R4, RZ, PT ;  /* 0x000000ff0400720b */ /* 0x000fe40003f4e000 */
[----:B------:R-:W-:-:S02]  /*0960*/  SEL R6, R3, RZ, P0 ;  /* 0x000000ff03067207 */ /* 0x000fc40000000000 */
[----:B------:R-:W-:Y:S02]  /*0970*/  SEL R5, R5, RZ, P1 ;  /* 0x000000ff05057207 */ /* 0x000fe40000800000 */
[----:B------:R-:W-:-:S05]  /*0980*/  SEL R4, R4, RZ, P2 ;  /* 0x000000ff04047207 */ /* 0x000fca0001000000 */
[----:B------:R-:W-:Y:S01]  /*0990*/  STG.E.128 desc[UR4][R32.64], R4 ;  /* 0x0000000420007986 */ /* 0x000fe2000c101d04 */
[----:B--2---:R-:W-:Y:S01]  /*09a0*/  FFMA R9, R18, R9, R22 ;  /* 0x0000000912097223 */ /* 0x004fe20000000016 */
[----:B------:R-:W-:Y:S01]  /*09b0*/  FFMA R8, R17, R8, R21 ;  /* 0x0000000811087223 */ /* 0x000fe20000000015 */
[----:B------:R-:W-:Y:S01]  /*09c0*/  FFMA R11, R16, R11, R20 ;  /* 0x0000000b100b7223 */ /* 0x000fe20000000014 */
[----:B------:R-:W-:Y:S02]  /*09d0*/  FFMA R0, R19, R0, R23 ;  /* 0x0000000013007223 */ /* 0x000fe40000000017 */
[----:B------:R-:W-:Y:S02]  /*09e0*/  FSETP.GEU.AND P3, PT, R9, RZ, PT ;  /* 0x000000ff0900720b */ /* 0x000fe40003f6e000 */
[----:B------:R-:W-:Y:S02]  /*09f0*/  FSETP.GEU.AND P4, PT, R8, RZ, PT ;  /* 0x000000ff0800720b */ /* 0x000fe40003f8e000 */
[----:B------:R-:W-:-:S02]  /*0a00*/  FSETP.GEU.AND P5, PT, R11, RZ, PT ;  /* 0x000000ff0b00720b */ /* 0x000fc40003fae000 */
[----:B------:R-:W-:Y:S02]  /*0a10*/  FSETP.GEU.AND P6, PT, R0, RZ, PT ;  /* 0x000000ff0000720b */ /* 0x000fe40003fce000 */
[----:B------:R-:W-:Y:S02]  /*0a20*/  SEL R10, R9, RZ, P3 ;  /* 0x000000ff090a7207 */ /* 0x000fe40001800000 */
[----:B------:R-:W-:Y:S02]  /*0a30*/  SEL R9, R8, RZ, P4 ;  /* 0x000000ff08097207 */ /* 0x000fe40002000000 */
[----:B------:R-:W-:Y:S02]  /*0a40*/  SEL R8, R11, RZ, P5 ;  /* 0x000000ff0b087207 */ /* 0x000fe40002800000 */
[----:B------:R-:W-:-:S05]  /*0a50*/  SEL R11, R0, RZ, P6 ;  /* 0x000000ff000b7207 */ /* 0x000fca0003000000 */
[----:B------:R-:W-:Y:S01]  /*0a60*/  STG.E.128 desc[UR4][R32.64+0x800], R8 ;  /* 0x0008000820007986 */ /* 0x000fe2000c101d04 */
[----:B------:R-:W-:Y:S05]  /*0a70*/  EXIT ;  /* 0x000000000000794d */ /* 0x000fea0003800000 */
.L_x_0:
[----:B------:R-:W-:-:S00]  /*0a80*/  BRA `(.L_x_0) ;  /* 0xfffffffc00fc7947 */ /* 0x000fc0000383ffff */
[----:B------:R-:W-:-:S00]  /*0a90*/  NOP ;  /* 0x0000000000007918 */ /* 0x000fc00000000000 */
        /* <DEDUP_REMOVED lines=14> */
.L_x_1:


//--------------------- .nv.global.init           --------------------------
	.section	.nv.global.init,"aw",@progbits
.nv.global.init:
	.type		_$_str,@object
	.size		_$_str,(_$_str_$_2 - _$_str)
_$_str:
        /*0000*/ 	.byte	0x5f, 0x5f, 0x43, 0x55, 0x44, 0x41, 0x5f, 0x46, 0x54, 0x5a, 0x00
	.type		_$_str_$_2,@object
	.size		_$_str_$_2,(.L_1 - _$_str_$_2)
_$_str_$_2:
        /*000b*/ 	.byte	0x5f, 0x5f, 0x43, 0x55, 0x44, 0x41, 0x5f, 0x50, 0x52, 0x45, 0x43, 0x5f, 0x53, 0x51, 0x52, 0x54
        /*001b*/ 	.byte	0x00
.L_1:


//--------------------- .nv.constant0.triton_poi_fused__native_batch_norm_legit_no_training_relu_11 --------------------------
	.section	.nv.constant0.triton_poi_fused__native_batch_norm_legit_no_training_relu_11,"a",@progbits
	.sectionflags	@""
	.align	4
.nv.constant0.triton_poi_fused__native_batch_norm_legit_no_training_relu_11:
	.zero		580
